	.headerflags	@"EF_CUDA_TEXMODE_UNIFIED EF_CUDA_64BIT_ADDRESS EF_CUDA_ACCELERATORS EF_CUDA_SM90 EF_CUDA_VIRTUAL_SM(EF_CUDA_SM90)"
	.elftype	@"ET_EXEC"


//--------------------- .nv.info                  --------------------------
	.section	.nv.info,"",@"SHT_CUDA_INFO"
	.align	4


	//----- nvinfo : EIATTR_REGCOUNT
	.align		4
        /*0000*/ 	.byte	0x04, 0x2f
        /*0002*/ 	.short	(.L_1 - .L_0)
	.align		4
.L_0:
        /*0004*/ 	.word	index@(triton_poi_fused_constant_pad_nd_9)
        /*0008*/ 	.word	0x0000000a


	//----- nvinfo : EIATTR_MIN_STACK_SIZE
	.align		4
.L_1:
        /*000c*/ 	.byte	0x04, 0x12
        /*000e*/ 	.short	(.L_3 - .L_2)
	.align		4
.L_2:
        /*0010*/ 	.word	index@(triton_poi_fused_constant_pad_nd_9)
        /*0014*/ 	.word	0x00000000


	//----- nvinfo : EIATTR_FRAME_SIZE
	.align		4
.L_3:
        /*0018*/ 	.byte	0x04, 0x11
        /*001a*/ 	.short	(.L_5 - .L_4)
	.align		4
.L_4:
        /*001c*/ 	.word	index@(triton_poi_fused_constant_pad_nd_9)
        /*0020*/ 	.word	0x00000000


	//----- nvinfo : EIATTR_MIN_STACK_SIZE
	.align		4
.L_5:
        /*0024*/ 	.byte	0x04, 0x12
        /*0026*/ 	.short	(.L_7 - .L_6)
	.align		4
.L_6:
        /*0028*/ 	.word	index@(triton_poi_fused_constant_pad_nd_9)
        /*002c*/ 	.word	0x00000000
.L_7:


//--------------------- .nv.info.triton_poi_fused_constant_pad_nd_9 --------------------------
	.section	.nv.info.triton_poi_fused_constant_pad_nd_9,"",@"SHT_CUDA_INFO"
	.sectionflags	@""
	.align	4


	//----- nvinfo : EIATTR_CUDA_API_VERSION
	.align		4
        /*0000*/ 	.byte	0x04, 0x37
        /*0002*/ 	.short	(.L_9 - .L_8)
.L_8:
        /*0004*/ 	.word	0x0000007c


	//----- nvinfo : EIATTR_KPARAM_INFO
	.align		4
.L_9:
        /*0008*/ 	.byte	0x04, 0x17
        /*000a*/ 	.short	(.L_11 - .L_10)
.L_10:
        /*000c*/ 	.word	0x00000000
        /*0010*/ 	.short	0x0002
        /*0012*/ 	.short	0x0010
        /*0014*/ 	.byte	0x00, 0xf0, 0x11, 0x00


	//----- nvinfo : EIATTR_KPARAM_INFO
	.align		4
.L_11:
        /*0018*/ 	.byte	0x04, 0x17
        /*001a*/ 	.short	(.L_13 - .L_12)
.L_12:
        /*001c*/ 	.word	0x00000000
        /*0020*/ 	.short	0x0001
        /*0022*/ 	.short	0x0008
        /*0024*/ 	.byte	0x00, 0xf4, 0x21, 0x00


	//----- nvinfo : EIATTR_KPARAM_INFO
	.align		4
.L_13:
        /*0028*/ 	.byte	0x04, 0x17
        /*002a*/ 	.short	(.L_15 - .L_14)
.L_14:
        /*002c*/ 	.word	0x00000000
        /*0030*/ 	.short	0x0000
        /*0032*/ 	.short	0x0000
        /*0034*/ 	.byte	0x00, 0xf4, 0x21, 0x00


	//----- nvinfo : EIATTR_SPARSE_MMA_MASK
	.align		4
.L_15:
        /*0038*/ 	.byte	0x03, 0x50
        /*003a*/ 	.short	0x0000


	//----- nvinfo : EIATTR_MAXREG_COUNT
	.align		4
        /*003c*/ 	.byte	0x03, 0x1b
        /*003e*/ 	.short	0x00ff


	//----- nvinfo : EIATTR_EXIT_INSTR_OFFSETS
	.align		4
        /*0040*/ 	.byte	0x04, 0x1c
        /*0042*/ 	.short	(.L_17 - .L_16)


	//   ....[0]....
.L_16:
        /*0044*/ 	.word	0x00000310


	//   ....[1]....
        /*0048*/ 	.word	0x00000330


	//----- nvinfo : EIATTR_REQNTID
	.align		4
.L_17:
        /*004c*/ 	.byte	0x04, 0x10
        /*004e*/ 	.short	(.L_19 - .L_18)
.L_18:
        /*0050*/ 	.word	0x00000100
        /*0054*/ 	.word	0x00000001
        /*0058*/ 	.word	0x00000001


	//----- nvinfo : EIATTR_CBANK_PARAM_SIZE
	.align		4
.L_19:
        /*005c*/ 	.byte	0x03, 0x19
        /*005e*/ 	.short	0x0014


	//----- nvinfo : EIATTR_PARAM_CBANK
	.align		4
        /*0060*/ 	.byte	0x04, 0x0a
        /*0062*/ 	.short	(.L_21 - .L_20)
	.align		4
.L_20:
        /*0064*/ 	.word	index@(.nv.constant0.triton_poi_fused_constant_pad_nd_9)
        /*0068*/ 	.short	0x0210
        /*006a*/ 	.short	0x0014


	//----- nvinfo : EIATTR_SW_WAR
	.align		4
.L_21:
        /*006c*/ 	.byte	0x04, 0x36
        /*006e*/ 	.short	(.L_23 - .L_22)
.L_22:
        /*0070*/ 	.word	0x00000008
.L_23:


//--------------------- .nv.callgraph             --------------------------
	.section	.nv.callgraph,"",@"SHT_CUDA_CALLGRAPH"
	.align	4
	.sectionentsize	8
	.align		4
        /*0000*/ 	.word	0x00000000
	.align		4
        /*0004*/ 	.word	0xffffffff
	.align		4
        /*0008*/ 	.word	0x00000000
	.align		4
        /*000c*/ 	.word	0xfffffffe
	.align		4
        /*0010*/ 	.word	0x00000000
	.align		4
        /*0014*/ 	.word	0xfffffffd
	.align		4
        /*0018*/ 	.word	0x00000000
	.align		4
        /*001c*/ 	.word	0xfffffffc


//--------------------- .text.triton_poi_fused_constant_pad_nd_9 --------------------------
	.section	.text.triton_poi_fused_constant_pad_nd_9,"ax",@progbits
	.align	128
        .global         triton_poi_fused_constant_pad_nd_9
        .type           triton_poi_fused_constant_pad_nd_9,@function
        .size           triton_poi_fused_constant_pad_nd_9,(.L_x_1 - triton_poi_fused_constant_pad_nd_9)
        .other          triton_poi_fused_constant_pad_nd_9,@"STO_CUDA_ENTRY STV_DEFAULT"
triton_poi_fused_constant_pad_nd_9:
.text.triton_poi_fused_constant_pad_nd_9:
[----:B------:R-:W0:Y:S02]  /*0000*/  LDC R1, c[0x0][0x28] ;  /* 0x00000a00ff017b82 */ /* 0x000e240000000800 */
[----:B------:R-:W1:Y:S01]  /*0010*/  S2R R0, SR_TID.X ;  /* 0x0000000000007919 */ /* 0x000e620000002100 */
[----:B------:R-:W-:Y:S01]  /*0020*/  ULDC.64 UR4, c[0x0][0x210] ;  /* 0x0000840000047ab9 */ /* 0x000fe20000000a00 */
[----:B------:R-:W2:Y:S01]  /*0030*/  S2R R5, SR_CTAID.X ;  /* 0x0000000000057919 */ /* 0x000ea20000002500 */
[----:B-1----:R-:W-:Y:S01]  /*0040*/  IMAD.SHL.U32 R0, R0, 0x2, RZ ;  /* 0x0000000200007824 */ /* 0x002fe200078e00ff */
[----:B--2---:R-:W-:-:S04]  /*0050*/  SHF.R.S32.HI R3, RZ, 0x16, R5 ;  /* 0x00000016ff037819 */ /* 0x004fc80000011405 */
[----:B------:R-:W-:Y:S02]  /*0060*/  LOP3.LUT R0, R0, 0x1fe, RZ, 0xc0, !PT ;  /* 0x000001fe00007812 */ /* 0x000fe400078ec0ff */
[----:B------:R-:W-:-:S03]  /*0070*/  SGXT R3, R3, 0x1 ;  /* 0x000000010303781a */ /* 0x000fc60000000200 */
[----:B------:R-:W-:-:S04]  /*0080*/  IMAD R0, R5, 0x200, R0 ;  /* 0x0000020005007824 */ /* 0x000fc800078e0200 */
[----:B------:R-:W-:Y:S01]  /*0090*/  IMAD.HI R2, R0, 0x3e0f83e1, RZ ;  /* 0x3e0f83e100027827 */ /* 0x000fe200078e02ff */
[----:B------:R-:W-:-:S04]  /*00a0*/  LEA.HI R3, R3, R0, RZ, 0x4 ;  /* 0x0000000003037211 */ /* 0x000fc800078f20ff */
[----:B------:R-:W-:Y:S02]  /*00b0*/  SHF.R.S32.HI R4, RZ, 0x4, R3 ;  /* 0x00000004ff047819 */ /* 0x000fe40000011403 */
[----:B------:R-:W-:-:S03]  /*00c0*/  SHF.R.U32.HI R3, RZ, 0x1f, R2 ;  /* 0x0000001fff037819 */ /* 0x000fc60000011602 */
[----:B------:R-:W-:Y:S01]  /*00d0*/  IMAD.HI R6, R4, 0x3e0f83e1, RZ ;  /* 0x3e0f83e104067827 */ /* 0x000fe200078e02ff */
[----:B------:R-:W-:-:S04]  /*00e0*/  LEA.HI.SX32 R5, R2, R3, 0x18 ;  /* 0x0000000302057211 */ /* 0x000fc800078fc2ff */
[----:B------:R-:W-:Y:S01]  /*00f0*/  SHF.R.U32.HI R3, RZ, 0x1f, R6 ;  /* 0x0000001fff037819 */ /* 0x000fe20000011606 */
[----:B------:R-:W-:-:S03]  /*0100*/  IMAD.HI R2, R5, 0x3e0f83e1, RZ ;  /* 0x3e0f83e105027827 */ /* 0x000fc600078e02ff */
[----:B------:R-:W-:Y:S02]  /*0110*/  LEA.HI.SX32 R6, R6, R3, 0x1c ;  /* 0x0000000306067211 */ /* 0x000fe400078fe2ff */
[----:B------:R-:W-:-:S03]  /*0120*/  SHF.R.U32.HI R3, RZ, 0x1f, R2 ;  /* 0x0000001fff037819 */ /* 0x000fc60000011602 */
[----:B------:R-:W-:Y:S01]  /*0130*/  IMAD R7, R6, 0x42, RZ ;  /* 0x0000004206077824 */ /* 0x000fe200078e02ff */
[----:B------:R-:W-:Y:S01]  /*0140*/  LEA.HI.SX32 R6, R2, R3, 0x1c ;  /* 0x0000000302067211 */ /* 0x000fe200078fe2ff */
[----:B------:R-:W-:-:S03]  /*0150*/  IMAD.HI R2, R0, 0x3c2e1347, RZ ;  /* 0x3c2e134700027827 */ /* 0x000fc600078e02ff */
[----:B------:R-:W-:Y:S01]  /*0160*/  LOP3.LUT R7, RZ, R7, RZ, 0x33, !PT ;  /* 0x00000007ff077212 */ /* 0x000fe200078e33ff */
[----:B------:R-:W-:Y:S01]  /*0170*/  IMAD R6, R6, -0x42, R5 ;  /* 0xffffffbe06067824 */ /* 0x000fe200078e0205 */
[----:B------:R-:W-:Y:S01]  /*0180*/  SHF.R.U32.HI R3, RZ, 0x1f, R2 ;  /* 0x0000001fff037819 */ /* 0x000fe20000011602 */
[----:B------:R-:W-:Y:S02]  /*0190*/  IMAD R5, R5, -0x420, R0 ;  /* 0xfffffbe005057824 */ /* 0x000fe400078e0200 */
[----:B------:R-:W-:Y:S01]  /*01a0*/  IMAD.IADD R7, R4, 0x1, R7 ;  /* 0x0000000104077824 */ /* 0x000fe200078e0207 */
[----:B------:R-:W-:Y:S01]  /*01b0*/  LEA.HI R3, R2, R3, RZ, 0x12 ;  /* 0x0000000302037211 */ /* 0x000fe200078f90ff */
[C---:B------:R-:W-:Y:S02]  /*01c0*/  VIADD R4, R6.reuse, 0xffffffff ;  /* 0xffffffff06047836 */ /* 0x040fe40000000000 */
[----:B------:R-:W-:Y:S02]  /*01d0*/  IMAD.SHL.U32 R6, R6, 0x400, RZ ;  /* 0x0000040006067824 */ /* 0x000fe400078e00ff */
[----:B------:R-:W-:Y:S01]  /*01e0*/  IMAD.U32 R3, R3, 0x10000, RZ ;  /* 0x0001000003037824 */ /* 0x000fe200078e00ff */
[----:B------:R-:W-:-:S04]  /*01f0*/  LOP3.LUT R4, R4, R7, RZ, 0xfc, !PT ;  /* 0x0000000704047212 */ /* 0x000fc800078efcff */
[----:B------:R-:W-:Y:S02]  /*0200*/  ISETP.GE.U32.AND P0, PT, R4, 0x40, PT ;  /* 0x000000400400780c */ /* 0x000fe40003f06070 */
[--C-:B------:R-:W-:Y:S02]  /*0210*/  SHF.R.S32.HI R7, RZ, 0x1f, R3.reuse ;  /* 0x0000001fff077819 */ /* 0x100fe40000011403 */
[----:B------:R-:W-:Y:S02]  /*0220*/  IADD3 R3, P1, P2, R6, R5, R3 ;  /* 0x0000000506037210 */ /* 0x000fe40007a3e003 */
[----:B------:R-:W-:Y:S02]  /*0230*/  SHF.R.S32.HI R5, RZ, 0x1f, R5 ;  /* 0x0000001fff057819 */ /* 0x000fe40000011405 */
[----:B------:R-:W-:Y:S02]  /*0240*/  SHF.R.S32.HI R6, RZ, 0x1f, R6 ;  /* 0x0000001fff067819 */ /* 0x000fe40000011406 */
[----:B------:R-:W-:-:S02]  /*0250*/  ISETP.LT.AND P0, PT, R0, 0x44100, !P0 ;  /* 0x000441000000780c */ /* 0x000fc40004701270 */
[----:B------:R-:W-:Y:S02]  /*0260*/  IADD3.X R2, R6, R5, R7, P1, P2 ;  /* 0x0000000506027210 */ /* 0x000fe40000fe4407 */
[----:B------:R-:W-:Y:S02]  /*0270*/  CS2R R6, SRZ ;  /* 0x0000000000067805 */ /* 0x000fe4000001ff00 */
[----:B------:R-:W-:-:S04]  /*0280*/  LEA R4, P1, R3, UR4, 0x2 ;  /* 0x0000000403047c11 */ /* 0x000fc8000f8210ff */
[----:B------:R-:W-:Y:S01]  /*0290*/  LEA.HI.X R5, R3, UR5, R2, 0x2, P1 ;  /* 0x0000000503057c11 */ /* 0x000fe200088f1402 */
[----:B------:R-:W-:Y:S01]  /*02a0*/  ULDC.64 UR4, c[0x0][0x208] ;  /* 0x0000820000047ab9 */ /* 0x000fe20000000a00 */
[----:B------:R-:W1:Y:S03]  /*02b0*/  LDC.64 R2, c[0x0][0x218] ;  /* 0x00008600ff027b82 */ /* 0x000e660000000a00 */
[----:B------:R-:W2:Y:S01]  /*02c0*/  @P0 LDG.E.64 R6, desc[UR4][R4.64+-0x1040] ;  /* 0xffefc00404060981 */ /* 0x000ea2000c1e1b00 */
[C---:B------:R-:W-:Y:S01]  /*02d0*/  ISETP.GE.AND P1, PT, R0.reuse, 0x44100, PT ;  /* 0x000441000000780c */ /* 0x040fe20003f26270 */
[----:B-1----:R-:W-:Y:S01]  /*02e0*/  IMAD.WIDE R2, R0, 0x4, R2 ;  /* 0x0000000400027825 */ /* 0x002fe200078e0202 */
[----:B--2---:R-:W-:Y:S02]  /*02f0*/  SEL R6, R6, RZ, P0 ;  /* 0x000000ff06067207 */ /* 0x004fe40000000000 */
[----:B------:R-:W-:-:S09]  /*0300*/  SEL R7, R7, RZ, P0 ;  /* 0x000000ff07077207 */ /* 0x000fd20000000000 */
[----:B------:R-:W-:Y:S05]  /*0310*/  @P1 EXIT ;  /* 0x000000000000194d */ /* 0x000fea0003800000 */
[----:B------:R-:W-:Y:S01]  /*0320*/  STG.E.64 desc[UR4][R2.64], R6 ;  /* 0x0000000602007986 */ /* 0x000fe2000c101b04 */
[----:B------:R-:W-:Y:S05]  /*0330*/  EXIT ;  /* 0x000000000000794d */ /* 0x000fea0003800000 */
.L_x_0:
[----:B------:R-:W-:-:S00]  /*0340*/  BRA `(.L_x_0) ;  /* 0xfffffffc00fc7947 */ /* 0x000fc0000383ffff */
[----:B------:R-:W-:-:S00]  /*0350*/  NOP ;  /* 0x0000000000007918 */ /* 0x000fc00000000000 */
        /* <DEDUP_REMOVED lines=10> */
.L_x_1:


//--------------------- .nv.constant0.triton_poi_fused_constant_pad_nd_9 --------------------------
	.section	.nv.constant0.triton_poi_fused_constant_pad_nd_9,"a",@progbits
	.sectionflags	@""
	.align	4
.nv.constant0.triton_poi_fused_constant_pad_nd_9:
	.zero		548
